//
// Generated by NVIDIA NVVM Compiler
//
// Compiler Build ID: CL-36424714
// Cuda compilation tools, release 13.0, V13.0.88
// Based on NVVM 20.0.0
//

.version 9.0
.target sm_100
.address_size 64

	// .globl	_Z5onGPUv
.extern .func  (.param .b32 func_retval0) vprintf
(
	.param .b64 vprintf_param_0,
	.param .b64 vprintf_param_1
)
;
.global .align 1 .b8 $str[50] = {84, 104, 105, 115, 32, 105, 115, 32, 114, 117, 110, 110, 105, 110, 103, 32, 111, 110, 32, 71, 80, 85, 32, 119, 105, 116, 104, 32, 116, 104, 101, 32, 116, 114, 101, 97, 100, 73, 110, 100, 101, 120, 32, 111, 102, 32, 37, 100, 10};

.visible .entry _Z5onGPUv()
{
	.local .align 8 .b8 	__local_depot0[16];
	.reg .b64 	%SP;
	.reg .b64 	%SPL;
	.reg .b32 	%r<4>;
	.reg .b64 	%rd<7>;

	mov.u64 	%SPL, __local_depot0;
	cvta.local.u64 	%SP, %SPL;
	add.u64 	%rd1, %SP, 0;
	add.u64 	%rd2, %SPL, 0;
	add.u64 	%rd3, %SP, 8;
	add.u64 	%rd4, %SPL, 8;
	mov.u32 	%r1, %tid.x;
	st.local.u32 	[%rd2], %r1;
	st.local.u64 	[%rd4], %rd1;
	mov.u64 	%rd5, $str;
	cvta.global.u64 	%rd6, %rd5;
	{ // callseq 0, 0
	.param .b64 param0;
	st.param.b64 	[param0], %rd6;
	.param .b64 param1;
	st.param.b64 	[param1], %rd3;
	.param .b32 retval0;
	call.uni (retval0), 
	vprintf, 
	(
	param0, 
	param1
	);
	ld.param.b32 	%r2, [retval0];
	} // callseq 0
	ret;

}


// ===== COMPILED SASS (sm_100) =====

	.target	sm_100

	.elftype	@"ET_EXEC"


//--------------------- .note.nv.tkinfo           --------------------------
	.section	.note.nv.tkinfo,"",@"SHT_NOTE"
	.sectionflags	@"SHF_NOTE_NV_TKINFO"
	.tkinfo
        /*0018*/ 	.word	0x00000002
        /*0030*/ 	.string	""
        /*0030*/ 	.string	"ptxas"
        /*0030*/ 	.string	"Cuda compilation tools, release 13.0, V13.0.88"
        /*0030*/ 	.string	"Build cuda_13.0.r13.0/compiler.36424714_0"
        /*0030*/ 	.string	"-arch sm_100 -m 64 "



//--------------------- .note.nv.cuinfo           --------------------------
	.section	.note.nv.cuinfo,"",@"SHT_NOTE"
	.sectionflags	@"SHF_NOTE_NV_CUINFO"
        /*0018*/ 	.short	0x0002
        /*001a*/ 	.short	0x0064
        /*001c*/ 	.short	0x0082
	.zero		2


//--------------------- .nv.info                  --------------------------
	.section	.nv.info,"",@"SHT_CUDA_INFO"
	.align	4


	//----- nvinfo : EIATTR_REGCOUNT
	.align		4
        /*0000*/ 	.byte	0x04, 0x2f
        /*0002*/ 	.short	(.L_2 - .L_1)
	.align		4
.L_1:
        /*0004*/ 	.word	index@(_Z5onGPUv)
        /*0008*/ 	.word	0x00000018


	//----- nvinfo : EIATTR_FRAME_SIZE
	.align		4
.L_2:
        /*000c*/ 	.byte	0x04, 0x11
        /*000e*/ 	.short	(.L_4 - .L_3)
	.align		4
.L_3:
        /*0010*/ 	.word	index@(_Z5onGPUv)
        /*0014*/ 	.word	0x00000010


	//----- nvinfo : EIATTR_MIN_STACK_SIZE
	.align		4
.L_4:
        /*0018*/ 	.byte	0x04, 0x12
        /*001a*/ 	.short	(.L_6 - .L_5)
	.align		4
.L_5:
        /*001c*/ 	.word	index@(_Z5onGPUv)
        /*0020*/ 	.word	0x00000010
.L_6:


//--------------------- .nv.compat                --------------------------
	.section	.nv.compat,"",@"SHT_CUDA_COMPAT_INFO"
	.align	4
        /*0000*/ 	.byte	0x02, 0x09, 0x00, 0x00, 0x02, 0x02, 0x01, 0x00, 0x02, 0x05, 0x05, 0x00, 0x03, 0x07, 0x01, 0x01
        /*0010*/ 	.byte	0x02, 0x03, 0x00, 0x00, 0x02, 0x06, 0x01, 0x00, 0x04, 0x0b, 0x08, 0x00, 0x09, 0x00, 0x00, 0x00
        /*0020*/ 	.byte	0x00, 0x00, 0x00, 0x00


//--------------------- .nv.info._Z5onGPUv        --------------------------
	.section	.nv.info._Z5onGPUv,"",@"SHT_CUDA_INFO"
	.sectionflags	@""
	.align	4


	//----- nvinfo : EIATTR_CUDA_API_VERSION
	.align		4
        /*0000*/ 	.byte	0x04, 0x37
        /*0002*/ 	.short	(.L_8 - .L_7)
.L_7:
        /*0004*/ 	.word	0x00000082


	//----- nvinfo : EIATTR_SPARSE_MMA_MASK
	.align		4
.L_8:
        /*0008*/ 	.byte	0x03, 0x50
        /*000a*/ 	.short	0x0000


	//----- nvinfo : EIATTR_MAXREG_COUNT
	.align		4
        /*000c*/ 	.byte	0x03, 0x1b
        /*000e*/ 	.short	0x00ff


	//----- nvinfo : EIATTR_EXTERNS
	.align		4
        /*0010*/ 	.byte	0x04, 0x0f
        /*0012*/ 	.short	(.L_10 - .L_9)


	//   ....[0]....
	.align		4
.L_9:
        /*0014*/ 	.word	index@(vprintf)


	//----- nvinfo : EIATTR_MERCURY_ISA_VERSION
	.align		4
.L_10:
        /*0018*/ 	.byte	0x03, 0x5f
        /*001a*/ 	.short	0x0101


	//----- nvinfo : EIATTR_VRC_CTA_INIT_COUNT
	.align		4
        /*001c*/ 	.byte	0x02, 0x4a
	.zero		1
	.zero		1


	//----- nvinfo : EIATTR_SYSCALL_OFFSETS
	.align		4
        /*0020*/ 	.byte	0x04, 0x46
        /*0022*/ 	.short	(.L_12 - .L_11)


	//   ....[0]....
.L_11:
        /*0024*/ 	.word	0x00000110


	//----- nvinfo : EIATTR_EXIT_INSTR_OFFSETS
	.align		4
.L_12:
        /*0028*/ 	.byte	0x04, 0x1c
        /*002a*/ 	.short	(.L_14 - .L_13)


	//   ....[0]....
.L_13:
        /*002c*/ 	.word	0x00000120


	//----- nvinfo : EIATTR_SW_WAR
	.align		4
.L_14:
        /*0030*/ 	.byte	0x04, 0x36
        /*0032*/ 	.short	(.L_16 - .L_15)
.L_15:
        /*0034*/ 	.word	0x00000008
.L_16:


//--------------------- .nv.callgraph             --------------------------
	.section	.nv.callgraph,"",@"SHT_CUDA_CALLGRAPH"
	.align	4
	.sectionentsize	8
	.align		4
        /*0000*/ 	.word	0x00000000
	.align		4
        /*0004*/ 	.word	0xffffffff
	.align		4
        /*0008*/ 	.word	index@(_Z5onGPUv)
	.align		4
        /*000c*/ 	.word	index@(vprintf)
	.align		4
        /*0010*/ 	.word	0x00000000
	.align		4
        /*0014*/ 	.word	0xfffffffe
	.align		4
        /*0018*/ 	.word	0x00000000
	.align		4
        /*001c*/ 	.word	0xfffffffd
	.align		4
        /*0020*/ 	.word	0x00000000
	.align		4
        /*0024*/ 	.word	0xfffffffc


//--------------------- .nv.constant4             --------------------------
	.section	.nv.constant4,"a",@progbits
	.align	8
	.align		8
.nv.constant4:
        /*0000*/ 	.dword	vprintf
	.align		8
        /*0008*/ 	.dword	$str


//--------------------- .text._Z5onGPUv           --------------------------
	.section	.text._Z5onGPUv,"ax",@progbits
	.align	128
        .global         _Z5onGPUv
        .type           _Z5onGPUv,@function
        .size           _Z5onGPUv,(.L_x_2 - _Z5onGPUv)
        .other          _Z5onGPUv,@"STO_CUDA_ENTRY STV_DEFAULT"
_Z5onGPUv:
.text._Z5onGPUv:
[----:B------:R-:W0:Y:S01]  /*0000*/  LDC R1, c[0x0][0x37c] ;  /* 0x0000df00ff017b82 */ /* 0x000e220000000800 */
[----:B------:R-:W1:Y:S01]  /*0010*/  S2R R8, SR_TID.X ;  /* 0x0000000000087919 */ /* 0x000e620000002100 */
[----:B------:R-:W2:Y:S01]  /*0020*/  LDCU UR4, c[0x0][0x2f8] ;  /* 0x00005f00ff0477ac */ /* 0x000ea20008000800 */
[----:B0-----:R-:W-:Y:S01]  /*0030*/  VIADD R1, R1, 0xfffffff0 ;  /* 0xfffffff001017836 */ /* 0x001fe20000000000 */
[----:B------:R-:W-:Y:S01]  /*0040*/  MOV R0, 0x0 ;  /* 0x0000000000007802 */ /* 0x000fe20000000f00 */
[----:B------:R-:W0:Y:S03]  /*0050*/  LDCU UR5, c[0x0][0x2fc] ;  /* 0x00005f80ff0577ac */ /* 0x000e260008000800 */
[----:B------:R3:W4:Y:S01]  /*0060*/  LDC.64 R2, c[0x4][R0] ;  /* 0x0100000000027b82 */ /* 0x0007220000000a00 */
[----:B--2---:R-:W-:-:S05]  /*0070*/  IADD3 R10, P0, PT, R1, UR4, RZ ;  /* 0x00000004010a7c10 */ /* 0x004fca000ff1e0ff */
[----:B0-----:R-:W-:Y:S01]  /*0080*/  IMAD.X R11, RZ, RZ, UR5, P0 ;  /* 0x00000005ff0b7e24 */ /* 0x001fe200080e06ff */
[----:B------:R-:W0:Y:S01]  /*0090*/  LDCU.64 UR4, c[0x4][0x8] ;  /* 0x01000100ff0477ac */ /* 0x000e220008000a00 */
[----:B------:R-:W-:-:S03]  /*00a0*/  IADD3 R6, P0, PT, R10, 0x8, RZ ;  /* 0x000000080a067810 */ /* 0x000fc60007f1e0ff */
[----:B------:R3:W-:Y:S01]  /*00b0*/  STL.64 [R1+0x8], R10 ;  /* 0x0000080a01007387 */ /* 0x0007e20000100a00 */
[----:B------:R-:W-:-:S03]  /*00c0*/  IADD3.X R7, PT, PT, RZ, R11, RZ, P0, !PT ;  /* 0x0000000bff077210 */ /* 0x000fc600007fe4ff */
[----:B-1----:R3:W-:Y:S01]  /*00d0*/  STL [R1], R8 ;  /* 0x0000000801007387 */ /* 0x0027e20000100800 */
[----:B0-----:R-:W-:Y:S01]  /*00e0*/  MOV R4, UR4 ;  /* 0x0000000400047c02 */ /* 0x001fe20008000f00 */
[----:B---3--:R-:W-:-:S07]  /*00f0*/  IMAD.U32 R5, RZ, RZ, UR5 ;  /* 0x00000005ff057e24 */ /* 0x008fce000f8e00ff */
[----:B------:R-:W-:-:S07]  /*0100*/  LEPC R20, `(.L_x_0) ;  /* 0x000000001014794e */ /* 0x000fce0000000000 */
[----:B----4-:R-:W-:Y:S05]  /*0110*/  CALL.ABS.NOINC R2 ;  /* 0x0000000002007343 */ /* 0x010fea0003c00000 */
.L_x_0:
[----:B------:R-:W-:Y:S05]  /*0120*/  EXIT ;  /* 0x000000000000794d */ /* 0x000fea0003800000 */
.L_x_1:
[----:B------:R-:W-:-:S00]  /*0130*/  BRA `(.L_x_1) ;  /* 0xfffffffc00fc7947 */ /* 0x000fc0000383ffff */
[----:B------:R-:W-:-:S00]  /*0140*/  NOP ;  /* 0x0000000000007918 */ /* 0x000fc00000000000 */
        /* <DEDUP_REMOVED lines=11> */
.L_x_2:


//--------------------- .nv.global.init           --------------------------
	.section	.nv.global.init,"aw",@progbits
.nv.global.init:
	.type		$str,@object
	.size		$str,(.L_0 - $str)
$str:
        /*0000*/ 	.byte	0x54, 0x68, 0x69, 0x73, 0x20, 0x69, 0x73, 0x20, 0x72, 0x75, 0x6e, 0x6e, 0x69, 0x6e, 0x67, 0x20
        /*0010*/ 	.byte	0x6f, 0x6e, 0x20, 0x47, 0x50, 0x55, 0x20, 0x77, 0x69, 0x74, 0x68, 0x20, 0x74, 0x68, 0x65, 0x20
        /*0020*/ 	.byte	0x74, 0x72, 0x65, 0x61, 0x64, 0x49, 0x6e, 0x64, 0x65, 0x78, 0x20, 0x6f, 0x66, 0x20, 0x25, 0x64
        /*0030*/ 	.byte	0x0a, 0x00
.L_0:


//--------------------- .nv.shared.reserved.0     --------------------------
	.section	.nv.shared.reserved.0,"aw",@nobits
	.weak		__nv_reservedSMEM_offset_0_alias
	.size		__nv_reservedSMEM_offset_0_alias, 0, 64
	.other		__nv_reservedSMEM_offset_0_alias,@"STO_CUDA_RESERVED_SHARED STV_DEFAULT"
__nv_reservedSMEM_offset_0_alias:
	.zero		0
	.zero		64


//--------------------- .nv.constant0._Z5onGPUv   --------------------------
	.section	.nv.constant0._Z5onGPUv,"a",@progbits
	.sectionflags	@""
	.align	4
.nv.constant0._Z5onGPUv:
	.zero		896


//--------------------- SYMBOLS --------------------------

	.type		.nv.reservedSmem.offset0,@object
	.size		.nv.reservedSmem.offset0,0x4
	.type		vprintf,@function
